//
// Generated by NVIDIA NVVM Compiler
//
// Compiler Build ID: CL-36424714
// Cuda compilation tools, release 13.0, V13.0.88
// Based on NVVM 20.0.0
//

.version 9.0
.target sm_100
.address_size 64

	// .globl	_Z22print_details_of_warpsv
.extern .func  (.param .b32 func_retval0) vprintf
(
	.param .b64 vprintf_param_0,
	.param .b64 vprintf_param_1
)
;
.global .align 1 .b8 $str[73] = {116, 105, 100, 32, 58, 32, 37, 100, 44, 32, 98, 105, 100, 46, 120, 32, 58, 32, 37, 100, 44, 32, 98, 105, 100, 46, 121, 32, 58, 32, 37, 100, 44, 32, 103, 105, 100, 32, 58, 32, 37, 100, 44, 32, 119, 97, 114, 112, 95, 105, 100, 32, 58, 32, 37, 100, 44, 32, 103, 114, 105, 100, 95, 105, 100, 120, 32, 58, 32, 37, 100, 10};

.visible .entry _Z22print_details_of_warpsv()
{
	.local .align 8 .b8 	__local_depot0[24];
	.reg .b64 	%SP;
	.reg .b64 	%SPL;
	.reg .b32 	%r<12>;
	.reg .b64 	%rd<5>;

	mov.u64 	%SPL, __local_depot0;
	cvta.local.u64 	%SP, %SPL;
	add.u64 	%rd1, %SP, 0;
	add.u64 	%rd2, %SPL, 0;
	mov.u32 	%r1, %ctaid.x;
	mov.u32 	%r2, %nctaid.x;
	mov.u32 	%r3, %ntid.x;
	mov.u32 	%r4, %tid.x;
	mad.lo.s32 	%r5, %r1, %r2, %r1;
	mad.lo.s32 	%r6, %r5, %r3, %r4;
	shr.u32 	%r7, %r4, 5;
	mov.u32 	%r8, %ctaid.y;
	mad.lo.s32 	%r9, %r8, %r2, %r1;
	st.local.v2.u32 	[%rd2], {%r4, %r1};
	st.local.v2.u32 	[%rd2+8], {%r8, %r6};
	st.local.v2.u32 	[%rd2+16], {%r7, %r9};
	mov.u64 	%rd3, $str;
	cvta.global.u64 	%rd4, %rd3;
	{ // callseq 0, 0
	.param .b64 param0;
	st.param.b64 	[param0], %rd4;
	.param .b64 param1;
	st.param.b64 	[param1], %rd1;
	.param .b32 retval0;
	call.uni (retval0), 
	vprintf, 
	(
	param0, 
	param1
	);
	ld.param.b32 	%r10, [retval0];
	} // callseq 0
	ret;

}
	// .globl	_Z23code_without_divergencev
.visible .entry _Z23code_without_divergencev()
{


	ret;

}
	// .globl	_Z15divergence_codev
.visible .entry _Z15divergence_codev()
{


	ret;

}


// ===== COMPILED SASS (sm_100) =====

	.target	sm_100

	.elftype	@"ET_EXEC"


//--------------------- .note.nv.tkinfo           --------------------------
	.section	.note.nv.tkinfo,"",@"SHT_NOTE"
	.sectionflags	@"SHF_NOTE_NV_TKINFO"
	.tkinfo
        /*0018*/ 	.word	0x00000002
        /*0030*/ 	.string	""
        /*0030*/ 	.string	"ptxas"
        /*0030*/ 	.string	"Cuda compilation tools, release 13.0, V13.0.88"
        /*0030*/ 	.string	"Build cuda_13.0.r13.0/compiler.36424714_0"
        /*0030*/ 	.string	"-arch sm_100 -m 64 "



//--------------------- .note.nv.cuinfo           --------------------------
	.section	.note.nv.cuinfo,"",@"SHT_NOTE"
	.sectionflags	@"SHF_NOTE_NV_CUINFO"
        /*0018*/ 	.short	0x0002
        /*001a*/ 	.short	0x0064
        /*001c*/ 	.short	0x0082
	.zero		2


//--------------------- .nv.info                  --------------------------
	.section	.nv.info,"",@"SHT_CUDA_INFO"
	.align	4


	//----- nvinfo : EIATTR_REGCOUNT
	.align		4
        /*0000*/ 	.byte	0x04, 0x2f
        /*0002*/ 	.short	(.L_2 - .L_1)
	.align		4
.L_1:
        /*0004*/ 	.word	index@(_Z22print_details_of_warpsv)
        /*0008*/ 	.word	0x00000018


	//----- nvinfo : EIATTR_FRAME_SIZE
	.align		4
.L_2:
        /*000c*/ 	.byte	0x04, 0x11
        /*000e*/ 	.short	(.L_4 - .L_3)
	.align		4
.L_3:
        /*0010*/ 	.word	index@(_Z22print_details_of_warpsv)
        /*0014*/ 	.word	0x00000018


	//----- nvinfo : EIATTR_REGCOUNT
	.align		4
.L_4:
        /*0018*/ 	.byte	0x04, 0x2f
        /*001a*/ 	.short	(.L_6 - .L_5)
	.align		4
.L_5:
        /*001c*/ 	.word	index@(_Z23code_without_divergencev)
        /*0020*/ 	.word	0x00000004


	//----- nvinfo : EIATTR_FRAME_SIZE
	.align		4
.L_6:
        /*0024*/ 	.byte	0x04, 0x11
        /*0026*/ 	.short	(.L_8 - .L_7)
	.align		4
.L_7:
        /*0028*/ 	.word	index@(_Z23code_without_divergencev)
        /*002c*/ 	.word	0x00000000


	//----- nvinfo : EIATTR_REGCOUNT
	.align		4
.L_8:
        /*0030*/ 	.byte	0x04, 0x2f
        /*0032*/ 	.short	(.L_10 - .L_9)
	.align		4
.L_9:
        /*0034*/ 	.word	index@(_Z15divergence_codev)
        /*0038*/ 	.word	0x00000004


	//----- nvinfo : EIATTR_FRAME_SIZE
	.align		4
.L_10:
        /*003c*/ 	.byte	0x04, 0x11
        /*003e*/ 	.short	(.L_12 - .L_11)
	.align		4
.L_11:
        /*0040*/ 	.word	index@(_Z15divergence_codev)
        /*0044*/ 	.word	0x00000000


	//----- nvinfo : EIATTR_MIN_STACK_SIZE
	.align		4
.L_12:
        /*0048*/ 	.byte	0x04, 0x12
        /*004a*/ 	.short	(.L_14 - .L_13)
	.align		4
.L_13:
        /*004c*/ 	.word	index@(_Z15divergence_codev)
        /*0050*/ 	.word	0x00000000


	//----- nvinfo : EIATTR_MIN_STACK_SIZE
	.align		4
.L_14:
        /*0054*/ 	.byte	0x04, 0x12
        /*0056*/ 	.short	(.L_16 - .L_15)
	.align		4
.L_15:
        /*0058*/ 	.word	index@(_Z23code_without_divergencev)
        /*005c*/ 	.word	0x00000000


	//----- nvinfo : EIATTR_MIN_STACK_SIZE
	.align		4
.L_16:
        /*0060*/ 	.byte	0x04, 0x12
        /*0062*/ 	.short	(.L_18 - .L_17)
	.align		4
.L_17:
        /*0064*/ 	.word	index@(_Z22print_details_of_warpsv)
        /*0068*/ 	.word	0x00000018
.L_18:


//--------------------- .nv.compat                --------------------------
	.section	.nv.compat,"",@"SHT_CUDA_COMPAT_INFO"
	.align	4
        /*0000*/ 	.byte	0x02, 0x09, 0x00, 0x00, 0x02, 0x02, 0x01, 0x00, 0x02, 0x05, 0x05, 0x00, 0x03, 0x07, 0x01, 0x01
        /*0010*/ 	.byte	0x02, 0x03, 0x00, 0x00, 0x02, 0x06, 0x01, 0x00, 0x04, 0x0b, 0x08, 0x00, 0x09, 0x00, 0x00, 0x00
        /*0020*/ 	.byte	0x00, 0x00, 0x00, 0x00


//--------------------- .nv.info._Z15divergence_codev --------------------------
	.section	.nv.info._Z15divergence_codev,"",@"SHT_CUDA_INFO"
	.sectionflags	@""
	.align	4


	//----- nvinfo : EIATTR_CUDA_API_VERSION
	.align		4
        /*0000*/ 	.byte	0x04, 0x37
        /*0002*/ 	.short	(.L_20 - .L_19)
.L_19:
        /*0004*/ 	.word	0x00000082


	//----- nvinfo : EIATTR_SPARSE_MMA_MASK
	.align		4
.L_20:
        /*0008*/ 	.byte	0x03, 0x50
        /*000a*/ 	.short	0x0000


	//----- nvinfo : EIATTR_MAXREG_COUNT
	.align		4
        /*000c*/ 	.byte	0x03, 0x1b
        /*000e*/ 	.short	0x00ff


	//----- nvinfo : EIATTR_MERCURY_ISA_VERSION
	.align		4
        /*0010*/ 	.byte	0x03, 0x5f
        /*0012*/ 	.short	0x0101


	//----- nvinfo : EIATTR_VRC_CTA_INIT_COUNT
	.align		4
        /*0014*/ 	.byte	0x02, 0x4a
	.zero		1
	.zero		1


	//----- nvinfo : EIATTR_EXIT_INSTR_OFFSETS
	.align		4
        /*0018*/ 	.byte	0x04, 0x1c
        /*001a*/ 	.short	(.L_22 - .L_21)


	//   ....[0]....
.L_21:
        /*001c*/ 	.word	0x00000010


	//----- nvinfo : EIATTR_SW_WAR
	.align		4
.L_22:
        /*0020*/ 	.byte	0x04, 0x36
        /*0022*/ 	.short	(.L_24 - .L_23)
.L_23:
        /*0024*/ 	.word	0x00000008
.L_24:


//--------------------- .nv.info._Z23code_without_divergencev --------------------------
	.section	.nv.info._Z23code_without_divergencev,"",@"SHT_CUDA_INFO"
	.sectionflags	@""
	.align	4


	//----- nvinfo : EIATTR_CUDA_API_VERSION
	.align		4
        /*0000*/ 	.byte	0x04, 0x37
        /*0002*/ 	.short	(.L_26 - .L_25)
.L_25:
        /*0004*/ 	.word	0x00000082


	//----- nvinfo : EIATTR_SPARSE_MMA_MASK
	.align		4
.L_26:
        /*0008*/ 	.byte	0x03, 0x50
        /*000a*/ 	.short	0x0000


	//----- nvinfo : EIATTR_MAXREG_COUNT
	.align		4
        /*000c*/ 	.byte	0x03, 0x1b
        /*000e*/ 	.short	0x00ff


	//----- nvinfo : EIATTR_MERCURY_ISA_VERSION
	.align		4
        /*0010*/ 	.byte	0x03, 0x5f
        /*0012*/ 	.short	0x0101


	//----- nvinfo : EIATTR_VRC_CTA_INIT_COUNT
	.align		4
        /*0014*/ 	.byte	0x02, 0x4a
	.zero		1
	.zero		1


	//----- nvinfo : EIATTR_EXIT_INSTR_OFFSETS
	.align		4
        /*0018*/ 	.byte	0x04, 0x1c
        /*001a*/ 	.short	(.L_28 - .L_27)


	//   ....[0]....
.L_27:
        /*001c*/ 	.word	0x00000010


	//----- nvinfo : EIATTR_SW_WAR
	.align		4
.L_28:
        /*0020*/ 	.byte	0x04, 0x36
        /*0022*/ 	.short	(.L_30 - .L_29)
.L_29:
        /*0024*/ 	.word	0x00000008
.L_30:


//--------------------- .nv.info._Z22print_details_of_warpsv --------------------------
	.section	.nv.info._Z22print_details_of_warpsv,"",@"SHT_CUDA_INFO"
	.sectionflags	@""
	.align	4


	//----- nvinfo : EIATTR_CUDA_API_VERSION
	.align		4
        /*0000*/ 	.byte	0x04, 0x37
        /*0002*/ 	.short	(.L_32 - .L_31)
.L_31:
        /*0004*/ 	.word	0x00000082


	//----- nvinfo : EIATTR_SPARSE_MMA_MASK
	.align		4
.L_32:
        /*0008*/ 	.byte	0x03, 0x50
        /*000a*/ 	.short	0x0000


	//----- nvinfo : EIATTR_MAXREG_COUNT
	.align		4
        /*000c*/ 	.byte	0x03, 0x1b
        /*000e*/ 	.short	0x00ff


	//----- nvinfo : EIATTR_EXTERNS
	.align		4
        /*0010*/ 	.byte	0x04, 0x0f
        /*0012*/ 	.short	(.L_34 - .L_33)


	//   ....[0]....
	.align		4
.L_33:
        /*0014*/ 	.word	index@(vprintf)


	//----- nvinfo : EIATTR_MERCURY_ISA_VERSION
	.align		4
.L_34:
        /*0018*/ 	.byte	0x03, 0x5f
        /*001a*/ 	.short	0x0101


	//----- nvinfo : EIATTR_VRC_CTA_INIT_COUNT
	.align		4
        /*001c*/ 	.byte	0x02, 0x4a
	.zero		1
	.zero		1


	//----- nvinfo : EIATTR_SYSCALL_OFFSETS
	.align		4
        /*0020*/ 	.byte	0x04, 0x46
        /*0022*/ 	.short	(.L_36 - .L_35)


	//   ....[0]....
.L_35:
        /*0024*/ 	.word	0x00000180


	//----- nvinfo : EIATTR_EXIT_INSTR_OFFSETS
	.align		4
.L_36:
        /*0028*/ 	.byte	0x04, 0x1c
        /*002a*/ 	.short	(.L_38 - .L_37)


	//   ....[0]....
.L_37:
        /*002c*/ 	.word	0x00000190


	//----- nvinfo : EIATTR_SW_WAR
	.align		4
.L_38:
        /*0030*/ 	.byte	0x04, 0x36
        /*0032*/ 	.short	(.L_40 - .L_39)
.L_39:
        /*0034*/ 	.word	0x00000008
.L_40:


//--------------------- .nv.callgraph             --------------------------
	.section	.nv.callgraph,"",@"SHT_CUDA_CALLGRAPH"
	.align	4
	.sectionentsize	8
	.align		4
        /*0000*/ 	.word	0x00000000
	.align		4
        /*0004*/ 	.word	0xffffffff
	.align		4
        /*0008*/ 	.word	index@(_Z22print_details_of_warpsv)
	.align		4
        /*000c*/ 	.word	index@(vprintf)
	.align		4
        /*0010*/ 	.word	0x00000000
	.align		4
        /*0014*/ 	.word	0xfffffffe
	.align		4
        /*0018*/ 	.word	0x00000000
	.align		4
        /*001c*/ 	.word	0xfffffffd
	.align		4
        /*0020*/ 	.word	0x00000000
	.align		4
        /*0024*/ 	.word	0xfffffffc


//--------------------- .nv.constant4             --------------------------
	.section	.nv.constant4,"a",@progbits
	.align	8
	.align		8
.nv.constant4:
        /*0000*/ 	.dword	$str
	.align		8
        /*0008*/ 	.dword	vprintf


//--------------------- .text._Z15divergence_codev --------------------------
	.section	.text._Z15divergence_codev,"ax",@progbits
	.align	128
        .global         _Z15divergence_codev
        .type           _Z15divergence_codev,@function
        .size           _Z15divergence_codev,(.L_x_4 - _Z15divergence_codev)
        .other          _Z15divergence_codev,@"STO_CUDA_ENTRY STV_DEFAULT"
_Z15divergence_codev:
.text._Z15divergence_codev:
[----:B------:R-:W-:Y:S01]  /*0000*/  LDC R1, c[0x0][0x37c] ;  /* 0x0000df00ff017b82 */ /* 0x000fe20000000800 */
[----:B------:R-:W-:Y:S05]  /*0010*/  EXIT ;  /* 0x000000000000794d */ /* 0x000fea0003800000 */
.L_x_0:
[----:B------:R-:W-:-:S00]  /*0020*/  BRA `(.L_x_0) ;  /* 0xfffffffc00fc7947 */ /* 0x000fc0000383ffff */
[----:B------:R-:W-:-:S00]  /*0030*/  NOP ;  /* 0x0000000000007918 */ /* 0x000fc00000000000 */
        /* <DEDUP_REMOVED lines=12> */
.L_x_4:


//--------------------- .text._Z23code_without_divergencev --------------------------
	.section	.text._Z23code_without_divergencev,"ax",@progbits
	.align	128
        .global         _Z23code_without_divergencev
        .type           _Z23code_without_divergencev,@function
        .size           _Z23code_without_divergencev,(.L_x_5 - _Z23code_without_divergencev)
        .other          _Z23code_without_divergencev,@"STO_CUDA_ENTRY STV_DEFAULT"
_Z23code_without_divergencev:
.text._Z23code_without_divergencev:
[----:B------:R-:W-:Y:S01]  /*0000*/  LDC R1, c[0x0][0x37c] ;  /* 0x0000df00ff017b82 */ /* 0x000fe20000000800 */
[----:B------:R-:W-:Y:S05]  /*0010*/  EXIT ;  /* 0x000000000000794d */ /* 0x000fea0003800000 */
.L_x_1:
        /* <DEDUP_REMOVED lines=14> */
.L_x_5:


//--------------------- .text._Z22print_details_of_warpsv --------------------------
	.section	.text._Z22print_details_of_warpsv,"ax",@progbits
	.align	128
        .global         _Z22print_details_of_warpsv
        .type           _Z22print_details_of_warpsv,@function
        .size           _Z22print_details_of_warpsv,(.L_x_6 - _Z22print_details_of_warpsv)
        .other          _Z22print_details_of_warpsv,@"STO_CUDA_ENTRY STV_DEFAULT"
_Z22print_details_of_warpsv:
.text._Z22print_details_of_warpsv:
[----:B------:R-:W0:Y:S01]  /*0000*/  LDC R1, c[0x0][0x37c] ;  /* 0x0000df00ff017b82 */ /* 0x000e220000000800 */
[----:B------:R-:W1:Y:S01]  /*0010*/  S2R R11, SR_CTAID.X ;  /* 0x00000000000b7919 */ /* 0x000e620000002500 */
[----:B------:R-:W2:Y:S06]  /*0020*/  LDCU UR5, c[0x0][0x2fc] ;  /* 0x00005f80ff0577ac */ /* 0x000eac0008000800 */
[----:B------:R-:W1:Y:S01]  /*0030*/  LDC R0, c[0x0][0x370] ;  /* 0x0000dc00ff007b82 */ /* 0x000e620000000800 */
[----:B0-----:R-:W-:Y:S01]  /*0040*/  VIADD R1, R1, 0xffffffe8 ;  /* 0xffffffe801017836 */ /* 0x001fe20000000000 */
[----:B------:R-:W0:Y:S01]  /*0050*/  S2R R10, SR_TID.X ;  /* 0x00000000000a7919 */ /* 0x000e220000002100 */
[----:B------:R-:W3:Y:S01]  /*0060*/  LDCU UR6, c[0x0][0x360] ;  /* 0x00006c00ff0677ac */ /* 0x000ee20008000800 */
[----:B------:R-:W4:Y:S01]  /*0070*/  S2R R12, SR_CTAID.Y ;  /* 0x00000000000c7919 */ /* 0x000f220000002600 */
[----:B------:R-:W5:Y:S02]  /*0080*/  LDCU UR4, c[0x0][0x2f8] ;  /* 0x00005f00ff0477ac */ /* 0x000f640008000800 */
[----:B-----5:R-:W-:-:S04]  /*0090*/  IADD3 R6, P0, PT, R1, UR4, RZ ;  /* 0x0000000401067c10 */ /* 0x020fc8000ff1e0ff */
[----:B--2---:R-:W-:Y:S01]  /*00a0*/  IADD3.X R7, PT, PT, RZ, UR5, RZ, P0, !PT ;  /* 0x00000005ff077c10 */ /* 0x004fe200087fe4ff */
[----:B-1----:R-:W-:Y:S01]  /*00b0*/  IMAD R13, R11, R0, R11 ;  /* 0x000000000b0d7224 */ /* 0x002fe200078e020b */
[----:B0-----:R-:W-:-:S03]  /*00c0*/  SHF.R.U32.HI R2, RZ, 0x5, R10 ;  /* 0x00000005ff027819 */ /* 0x001fc6000001160a */
[----:B---3--:R-:W-:Y:S01]  /*00d0*/  IMAD R13, R13, UR6, R10 ;  /* 0x000000060d0d7c24 */ /* 0x008fe2000f8e020a */
[----:B------:R0:W-:Y:S01]  /*00e0*/  STL.64 [R1], R10 ;  /* 0x0000000a01007387 */ /* 0x0001e20000100a00 */
[----:B------:R-:W1:Y:S01]  /*00f0*/  LDCU.64 UR6, c[0x4][URZ] ;  /* 0x01000000ff0677ac */ /* 0x000e620008000a00 */
[----:B----4-:R-:W-:Y:S01]  /*0100*/  IMAD R3, R0, R12, R11 ;  /* 0x0000000c00037224 */ /* 0x010fe200078e020b */
[----:B------:R-:W-:Y:S01]  /*0110*/  MOV R0, 0x8 ;  /* 0x0000000800007802 */ /* 0x000fe20000000f00 */
[----:B------:R0:W-:Y:S03]  /*0120*/  STL.64 [R1+0x8], R12 ;  /* 0x0000080c01007387 */ /* 0x0001e60000100a00 */
[----:B------:R0:W2:Y:S01]  /*0130*/  LDC.64 R8, c[0x4][R0] ;  /* 0x0100000000087b82 */ /* 0x0000a20000000a00 */
[----:B------:R0:W-:Y:S01]  /*0140*/  STL.64 [R1+0x10], R2 ;  /* 0x0000100201007387 */ /* 0x0001e20000100a00 */
[----:B-1----:R-:W-:Y:S01]  /*0150*/  IMAD.U32 R4, RZ, RZ, UR6 ;  /* 0x00000006ff047e24 */ /* 0x002fe2000f8e00ff */
[----:B0-----:R-:W-:-:S07]  /*0160*/  MOV R5, UR7 ;  /* 0x0000000700057c02 */ /* 0x001fce0008000f00 */
[----:B------:R-:W-:-:S07]  /*0170*/  LEPC R20, `(.L_x_2) ;  /* 0x000000001014794e */ /* 0x000fce0000000000 */
[----:B--2---:R-:W-:Y:S05]  /*0180*/  CALL.ABS.NOINC R8 ;  /* 0x0000000008007343 */ /* 0x004fea0003c00000 */
.L_x_2:
[----:B------:R-:W-:Y:S05]  /*0190*/  EXIT ;  /* 0x000000000000794d */ /* 0x000fea0003800000 */
.L_x_3:
        /* <DEDUP_REMOVED lines=14> */
.L_x_6:


//--------------------- .nv.global.init           --------------------------
	.section	.nv.global.init,"aw",@progbits
.nv.global.init:
	.type		$str,@object
	.size		$str,(.L_0 - $str)
$str:
        /*0000*/ 	.byte	0x74, 0x69, 0x64, 0x20, 0x3a, 0x20, 0x25, 0x64, 0x2c, 0x20, 0x62, 0x69, 0x64, 0x2e, 0x78, 0x20
        /*0010*/ 	.byte	0x3a, 0x20, 0x25, 0x64, 0x2c, 0x20, 0x62, 0x69, 0x64, 0x2e, 0x79, 0x20, 0x3a, 0x20, 0x25, 0x64
        /*0020*/ 	.byte	0x2c, 0x20, 0x67, 0x69, 0x64, 0x20, 0x3a, 0x20, 0x25, 0x64, 0x2c, 0x20, 0x77, 0x61, 0x72, 0x70
        /*0030*/ 	.byte	0x5f, 0x69, 0x64, 0x20, 0x3a, 0x20, 0x25, 0x64, 0x2c, 0x20, 0x67, 0x72, 0x69, 0x64, 0x5f, 0x69
        /*0040*/ 	.byte	0x64, 0x78, 0x20, 0x3a, 0x20, 0x25, 0x64, 0x0a, 0x00
.L_0:


//--------------------- .nv.shared.reserved.0     --------------------------
	.section	.nv.shared.reserved.0,"aw",@nobits
	.weak		__nv_reservedSMEM_offset_0_alias
	.size		__nv_reservedSMEM_offset_0_alias, 0, 64
	.other		__nv_reservedSMEM_offset_0_alias,@"STO_CUDA_RESERVED_SHARED STV_DEFAULT"
__nv_reservedSMEM_offset_0_alias:
	.zero		0
	.zero		64


//--------------------- .nv.constant0._Z15divergence_codev --------------------------
	.section	.nv.constant0._Z15divergence_codev,"a",@progbits
	.sectionflags	@""
	.align	4
.nv.constant0._Z15divergence_codev:
	.zero		896


//--------------------- .nv.constant0._Z23code_without_divergencev --------------------------
	.section	.nv.constant0._Z23code_without_divergencev,"a",@progbits
	.sectionflags	@""
	.align	4
.nv.constant0._Z23code_without_divergencev:
	.zero		896


//--------------------- .nv.constant0._Z22print_details_of_warpsv --------------------------
	.section	.nv.constant0._Z22print_details_of_warpsv,"a",@progbits
	.sectionflags	@""
	.align	4
.nv.constant0._Z22print_details_of_warpsv:
	.zero		896


//--------------------- SYMBOLS --------------------------

	.type		.nv.reservedSmem.offset0,@object
	.size		.nv.reservedSmem.offset0,0x4
	.type		vprintf,@function
